//
// Generated by NVIDIA NVVM Compiler
//
// Compiler Build ID: CL-36424714
// Cuda compilation tools, release 13.0, V13.0.88
// Based on NVVM 20.0.0
//

.version 9.0
.target sm_100
.address_size 64

	// .globl	_Z16transpose_kernelILi16EEvPfS0_ii
// _ZZ16transpose_kernelILi16EEvPfS0_iiE9smem_data has been demoted

.visible .entry _Z16transpose_kernelILi16EEvPfS0_ii(
	.param .u64 .ptr .align 1 _Z16transpose_kernelILi16EEvPfS0_ii_param_0,
	.param .u64 .ptr .align 1 _Z16transpose_kernelILi16EEvPfS0_ii_param_1,
	.param .u32 _Z16transpose_kernelILi16EEvPfS0_ii_param_2,
	.param .u32 _Z16transpose_kernelILi16EEvPfS0_ii_param_3
)
{
	.reg .pred 	%p<7>;
	.reg .b32 	%r<26>;
	.reg .b32 	%f<3>;
	.reg .b64 	%rd<9>;
	// demoted variable
	.shared .align 4 .b8 _ZZ16transpose_kernelILi16EEvPfS0_iiE9smem_data[1088];
	ld.param.u64 	%rd1, [_Z16transpose_kernelILi16EEvPfS0_ii_param_0];
	ld.param.u64 	%rd2, [_Z16transpose_kernelILi16EEvPfS0_ii_param_1];
	ld.param.u32 	%r9, [_Z16transpose_kernelILi16EEvPfS0_ii_param_2];
	ld.param.u32 	%r11, [_Z16transpose_kernelILi16EEvPfS0_ii_param_3];
	mov.u32 	%r12, %ctaid.x;
	mov.u32 	%r13, %ctaid.y;
	mov.u32 	%r1, %tid.x;
	mov.u32 	%r2, %tid.y;
	shl.b32 	%r3, %r12, 4;
	add.s32 	%r14, %r3, %r1;
	shl.b32 	%r5, %r13, 4;
	add.s32 	%r6, %r5, %r2;
	setp.ge.s32 	%p1, %r6, %r9;
	setp.ge.s32 	%p2, %r14, %r11;
	or.pred  	%p3, %p1, %p2;
	@%p3 bra 	$L__BB0_2;
	cvta.to.global.u64 	%rd3, %rd1;
	mad.lo.s32 	%r15, %r11, %r6, %r14;
	mul.wide.u32 	%rd4, %r15, 4;
	add.s64 	%rd5, %rd3, %rd4;
	ld.global.f32 	%f1, [%rd5];
	mov.u32 	%r16, _ZZ16transpose_kernelILi16EEvPfS0_iiE9smem_data;
	mad.lo.s32 	%r17, %r2, 68, %r16;
	shl.b32 	%r18, %r1, 2;
	add.s32 	%r19, %r17, %r18;
	st.shared.f32 	[%r19], %f1;
$L__BB0_2:
	bar.sync 	0;
	add.s32 	%r20, %r5, %r1;
	add.s32 	%r8, %r3, %r2;
	setp.ge.s32 	%p4, %r8, %r11;
	setp.ge.s32 	%p5, %r20, %r9;
	or.pred  	%p6, %p4, %p5;
	@%p6 bra 	$L__BB0_4;
	mov.u32 	%r21, _ZZ16transpose_kernelILi16EEvPfS0_iiE9smem_data;
	mad.lo.s32 	%r22, %r1, 68, %r21;
	shl.b32 	%r23, %r2, 2;
	add.s32 	%r24, %r22, %r23;
	ld.shared.f32 	%f2, [%r24];
	mad.lo.s32 	%r25, %r9, %r8, %r20;
	cvta.to.global.u64 	%rd6, %rd2;
	mul.wide.u32 	%rd7, %r25, 4;
	add.s64 	%rd8, %rd6, %rd7;
	st.global.f32 	[%rd8], %f2;
$L__BB0_4:
	ret;

}


// ===== COMPILED SASS (sm_100) =====

	.target	sm_100

	.elftype	@"ET_EXEC"


//--------------------- .note.nv.tkinfo           --------------------------
	.section	.note.nv.tkinfo,"",@"SHT_NOTE"
	.sectionflags	@"SHF_NOTE_NV_TKINFO"
	.tkinfo
        /*0018*/ 	.word	0x00000002
        /*0030*/ 	.string	""
        /*0030*/ 	.string	"ptxas"
        /*0030*/ 	.string	"Cuda compilation tools, release 13.0, V13.0.88"
        /*0030*/ 	.string	"Build cuda_13.0.r13.0/compiler.36424714_0"
        /*0030*/ 	.string	"-arch sm_100 -m 64 "



//--------------------- .note.nv.cuinfo           --------------------------
	.section	.note.nv.cuinfo,"",@"SHT_NOTE"
	.sectionflags	@"SHF_NOTE_NV_CUINFO"
        /*0018*/ 	.short	0x0002
        /*001a*/ 	.short	0x0064
        /*001c*/ 	.short	0x0082
	.zero		2


//--------------------- .nv.info                  --------------------------
	.section	.nv.info,"",@"SHT_CUDA_INFO"
	.align	4


	//----- nvinfo : EIATTR_REGCOUNT
	.align		4
        /*0000*/ 	.byte	0x04, 0x2f
        /*0002*/ 	.short	(.L_1 - .L_0)
	.align		4
.L_0:
        /*0004*/ 	.word	index@(_Z16transpose_kernelILi16EEvPfS0_ii)
        /*0008*/ 	.word	0x0000000e


	//----- nvinfo : EIATTR_FRAME_SIZE
	.align		4
.L_1:
        /*000c*/ 	.byte	0x04, 0x11
        /*000e*/ 	.short	(.L_3 - .L_2)
	.align		4
.L_2:
        /*0010*/ 	.word	index@(_Z16transpose_kernelILi16EEvPfS0_ii)
        /*0014*/ 	.word	0x00000000


	//----- nvinfo : EIATTR_MIN_STACK_SIZE
	.align		4
.L_3:
        /*0018*/ 	.byte	0x04, 0x12
        /*001a*/ 	.short	(.L_5 - .L_4)
	.align		4
.L_4:
        /*001c*/ 	.word	index@(_Z16transpose_kernelILi16EEvPfS0_ii)
        /*0020*/ 	.word	0x00000000
.L_5:


//--------------------- .nv.compat                --------------------------
	.section	.nv.compat,"",@"SHT_CUDA_COMPAT_INFO"
	.align	4
        /*0000*/ 	.byte	0x02, 0x09, 0x00, 0x00, 0x02, 0x02, 0x01, 0x00, 0x02, 0x05, 0x05, 0x00, 0x03, 0x07, 0x01, 0x01
        /*0010*/ 	.byte	0x02, 0x03, 0x00, 0x00, 0x02, 0x06, 0x01, 0x00, 0x04, 0x0b, 0x08, 0x00, 0x09, 0x00, 0x00, 0x00
        /*0020*/ 	.byte	0x00, 0x00, 0x00, 0x00


//--------------------- .nv.info._Z16transpose_kernelILi16EEvPfS0_ii --------------------------
	.section	.nv.info._Z16transpose_kernelILi16EEvPfS0_ii,"",@"SHT_CUDA_INFO"
	.sectionflags	@""
	.align	4


	//----- nvinfo : EIATTR_CUDA_API_VERSION
	.align		4
        /*0000*/ 	.byte	0x04, 0x37
        /*0002*/ 	.short	(.L_7 - .L_6)
.L_6:
        /*0004*/ 	.word	0x00000082


	//----- nvinfo : EIATTR_KPARAM_INFO
	.align		4
.L_7:
        /*0008*/ 	.byte	0x04, 0x17
        /*000a*/ 	.short	(.L_9 - .L_8)
.L_8:
        /*000c*/ 	.word	0x00000000
        /*0010*/ 	.short	0x0003
        /*0012*/ 	.short	0x0014
        /*0014*/ 	.byte	0x00, 0xf0, 0x11, 0x00


	//----- nvinfo : EIATTR_KPARAM_INFO
	.align		4
.L_9:
        /*0018*/ 	.byte	0x04, 0x17
        /*001a*/ 	.short	(.L_11 - .L_10)
.L_10:
        /*001c*/ 	.word	0x00000000
        /*0020*/ 	.short	0x0002
        /*0022*/ 	.short	0x0010
        /*0024*/ 	.byte	0x00, 0xf0, 0x11, 0x00


	//----- nvinfo : EIATTR_KPARAM_INFO
	.align		4
.L_11:
        /*0028*/ 	.byte	0x04, 0x17
        /*002a*/ 	.short	(.L_13 - .L_12)
.L_12:
        /*002c*/ 	.word	0x00000000
        /*0030*/ 	.short	0x0001
        /*0032*/ 	.short	0x0008
        /*0034*/ 	.byte	0x00, 0xf5, 0x21, 0x00


	//----- nvinfo : EIATTR_KPARAM_INFO
	.align		4
.L_13:
        /*0038*/ 	.byte	0x04, 0x17
        /*003a*/ 	.short	(.L_15 - .L_14)
.L_14:
        /*003c*/ 	.word	0x00000000
        /*0040*/ 	.short	0x0000
        /*0042*/ 	.short	0x0000
        /*0044*/ 	.byte	0x00, 0xf5, 0x21, 0x00


	//----- nvinfo : EIATTR_SPARSE_MMA_MASK
	.align		4
.L_15:
        /*0048*/ 	.byte	0x03, 0x50
        /*004a*/ 	.short	0x0000


	//----- nvinfo : EIATTR_MAXREG_COUNT
	.align		4
        /*004c*/ 	.byte	0x03, 0x1b
        /*004e*/ 	.short	0x00ff


	//----- nvinfo : EIATTR_NUM_BARRIERS
	.align		4
        /*0050*/ 	.byte	0x02, 0x4c
        /*0052*/ 	.byte	0x01
	.zero		1


	//----- nvinfo : EIATTR_MERCURY_ISA_VERSION
	.align		4
        /*0054*/ 	.byte	0x03, 0x5f
        /*0056*/ 	.short	0x0101


	//----- nvinfo : EIATTR_VRC_CTA_INIT_COUNT
	.align		4
        /*0058*/ 	.byte	0x02, 0x4a
	.zero		1
	.zero		1


	//----- nvinfo : EIATTR_EXIT_INSTR_OFFSETS
	.align		4
        /*005c*/ 	.byte	0x04, 0x1c
        /*005e*/ 	.short	(.L_17 - .L_16)


	//   ....[0]....
.L_16:
        /*0060*/ 	.word	0x000001a0


	//   ....[1]....
        /*0064*/ 	.word	0x00000250


	//----- nvinfo : EIATTR_CBANK_PARAM_SIZE
	.align		4
.L_17:
        /*0068*/ 	.byte	0x03, 0x19
        /*006a*/ 	.short	0x0018


	//----- nvinfo : EIATTR_PARAM_CBANK
	.align		4
        /*006c*/ 	.byte	0x04, 0x0a
        /*006e*/ 	.short	(.L_19 - .L_18)
	.align		4
.L_18:
        /*0070*/ 	.word	index@(.nv.constant0._Z16transpose_kernelILi16EEvPfS0_ii)
        /*0074*/ 	.short	0x0380
        /*0076*/ 	.short	0x0018


	//----- nvinfo : EIATTR_SW_WAR
	.align		4
.L_19:
        /*0078*/ 	.byte	0x04, 0x36
        /*007a*/ 	.short	(.L_21 - .L_20)
.L_20:
        /*007c*/ 	.word	0x00000008
.L_21:


//--------------------- .nv.callgraph             --------------------------
	.section	.nv.callgraph,"",@"SHT_CUDA_CALLGRAPH"
	.align	4
	.sectionentsize	8
	.align		4
        /*0000*/ 	.word	0x00000000
	.align		4
        /*0004*/ 	.word	0xffffffff
	.align		4
        /*0008*/ 	.word	0x00000000
	.align		4
        /*000c*/ 	.word	0xfffffffe
	.align		4
        /*0010*/ 	.word	0x00000000
	.align		4
        /*0014*/ 	.word	0xfffffffd
	.align		4
        /*0018*/ 	.word	0x00000000
	.align		4
        /*001c*/ 	.word	0xfffffffc


//--------------------- .text._Z16transpose_kernelILi16EEvPfS0_ii --------------------------
	.section	.text._Z16transpose_kernelILi16EEvPfS0_ii,"ax",@progbits
	.align	128
        .global         _Z16transpose_kernelILi16EEvPfS0_ii
        .type           _Z16transpose_kernelILi16EEvPfS0_ii,@function
        .size           _Z16transpose_kernelILi16EEvPfS0_ii,(.L_x_1 - _Z16transpose_kernelILi16EEvPfS0_ii)
        .other          _Z16transpose_kernelILi16EEvPfS0_ii,@"STO_CUDA_ENTRY STV_DEFAULT"
_Z16transpose_kernelILi16EEvPfS0_ii:
.text._Z16transpose_kernelILi16EEvPfS0_ii:
[----:B------:R-:W-:Y:S01]  /*0000*/  LDC R1, c[0x0][0x37c] ;  /* 0x0000df00ff017b82 */ /* 0x000fe20000000800 */
[----:B------:R-:W0:Y:S01]  /*0010*/  S2R R7, SR_CTAID.X ;  /* 0x0000000000077919 */ /* 0x000e220000002500 */
[----:B------:R-:W1:Y:S01]  /*0020*/  LDCU.64 UR6, c[0x0][0x390] ;  /* 0x00007200ff0677ac */ /* 0x000e620008000a00 */
[----:B------:R-:W0:Y:S01]  /*0030*/  S2R R9, SR_TID.X ;  /* 0x0000000000097919 */ /* 0x000e220000002100 */
[----:B------:R-:W2:Y:S01]  /*0040*/  LDCU.64 UR4, c[0x0][0x358] ;  /* 0x00006b00ff0477ac */ /* 0x000ea20008000a00 */
[----:B------:R-:W3:Y:S01]  /*0050*/  S2R R11, SR_TID.Y ;  /* 0x00000000000b7919 */ /* 0x000ee20000002200 */
[----:B------:R-:W3:Y:S01]  /*0060*/  S2R R4, SR_CTAID.Y ;  /* 0x0000000000047919 */ /* 0x000ee20000002600 */
[----:B0-----:R-:W-:-:S05]  /*0070*/  IMAD R0, R7, 0x10, R9 ;  /* 0x0000001007007824 */ /* 0x001fca00078e0209 */
[----:B-1----:R-:W-:Y:S01]  /*0080*/  ISETP.GE.AND P0, PT, R0, UR7, PT ;  /* 0x0000000700007c0c */ /* 0x002fe2000bf06270 */
[----:B---3--:R-:W-:-:S05]  /*0090*/  IMAD R5, R4, 0x10, R11 ;  /* 0x0000001004057824 */ /* 0x008fca00078e020b */
[----:B------:R-:W-:-:S13]  /*00a0*/  ISETP.GE.OR P0, PT, R5, UR6, P0 ;  /* 0x0000000605007c0c */ /* 0x000fda0008706670 */
[----:B------:R-:W0:Y:S01]  /*00b0*/  @!P0 LDC.64 R2, c[0x0][0x380] ;  /* 0x0000e000ff028b82 */ /* 0x000e220000000a00 */
[----:B------:R-:W-:-:S04]  /*00c0*/  @!P0 IMAD R5, R5, UR7, R0 ;  /* 0x0000000705058c24 */ /* 0x000fc8000f8e0200 */
[----:B0-----:R-:W-:-:S06]  /*00d0*/  @!P0 IMAD.WIDE.U32 R2, R5, 0x4, R2 ;  /* 0x0000000405028825 */ /* 0x001fcc00078e0002 */
[----:B--2---:R-:W2:Y:S01]  /*00e0*/  @!P0 LDG.E R2, desc[UR4][R2.64] ;  /* 0x0000000402028981 */ /* 0x004ea2000c1e1900 */
[----:B------:R-:W-:Y:S01]  /*00f0*/  @!P0 MOV R0, 0x400 ;  /* 0x0000040000008802 */ /* 0x000fe20000000f00 */
[----:B------:R-:W-:Y:S01]  /*0100*/  IMAD R7, R7, 0x10, R11 ;  /* 0x0000001007077824 */ /* 0x000fe200078e020b */
[----:B------:R-:W-:Y:S01]  /*0110*/  LEA R4, R4, R9, 0x4 ;  /* 0x0000000904047211 */ /* 0x000fe200078e20ff */
[----:B------:R-:W0:Y:S03]  /*0120*/  @!P0 S2R R5, SR_CgaCtaId ;  /* 0x0000000000058919 */ /* 0x000e260000008800 */
[----:B------:R-:W-:-:S04]  /*0130*/  ISETP.GE.AND P1, PT, R4, UR6, PT ;  /* 0x0000000604007c0c */ /* 0x000fc8000bf26270 */
[----:B------:R-:W-:Y:S02]  /*0140*/  ISETP.GE.OR P1, PT, R7, UR7, P1 ;  /* 0x0000000707007c0c */ /* 0x000fe40008f26670 */
[----:B0-----:R-:W-:-:S05]  /*0150*/  @!P0 LEA R0, R5, R0, 0x18 ;  /* 0x0000000005008211 */ /* 0x001fca00078ec0ff */
[----:B------:R-:W-:-:S05]  /*0160*/  @!P0 IMAD R0, R11, 0x44, R0 ;  /* 0x000000440b008824 */ /* 0x000fca00078e0200 */
[----:B------:R-:W-:-:S05]  /*0170*/  @!P0 LEA R5, R9, R0, 0x2 ;  /* 0x0000000009058211 */ /* 0x000fca00078e10ff */
[----:B--2---:R0:W-:Y:S01]  /*0180*/  @!P0 STS [R5], R2 ;  /* 0x0000000205008388 */ /* 0x0041e20000000800 */
[----:B------:R-:W-:Y:S06]  /*0190*/  BAR.SYNC.DEFER_BLOCKING 0x0 ;  /* 0x0000000000007b1d */ /* 0x000fec0000010000 */
[----:B------:R-:W-:Y:S05]  /*01a0*/  @P1 EXIT ;  /* 0x000000000000194d */ /* 0x000fea0003800000 */
[----:B------:R-:W1:Y:S01]  /*01b0*/  S2R R3, SR_CgaCtaId ;  /* 0x0000000000037919 */ /* 0x000e620000008800 */
[----:B------:R-:W-:Y:S01]  /*01c0*/  MOV R0, 0x400 ;  /* 0x0000040000007802 */ /* 0x000fe20000000f00 */
[----:B------:R-:W-:-:S03]  /*01d0*/  IMAD R7, R7, UR6, R4 ;  /* 0x0000000607077c24 */ /* 0x000fc6000f8e0204 */
[----:B-1----:R-:W-:Y:S02]  /*01e0*/  LEA R0, R3, R0, 0x18 ;  /* 0x0000000003007211 */ /* 0x002fe400078ec0ff */
[----:B0-----:R-:W0:Y:S03]  /*01f0*/  LDC.64 R2, c[0x0][0x388] ;  /* 0x0000e200ff027b82 */ /* 0x001e260000000a00 */
[----:B------:R-:W-:-:S04]  /*0200*/  IMAD R0, R9, 0x44, R0 ;  /* 0x0000004409007824 */ /* 0x000fc800078e0200 */
[----:B------:R-:W-:-:S05]  /*0210*/  IMAD R0, R11, 0x4, R0 ;  /* 0x000000040b007824 */ /* 0x000fca00078e0200 */
[----:B------:R-:W1:Y:S01]  /*0220*/  LDS R5, [R0] ;  /* 0x0000000000057984 */ /* 0x000e620000000800 */
[----:B0-----:R-:W-:-:S05]  /*0230*/  IMAD.WIDE.U32 R2, R7, 0x4, R2 ;  /* 0x0000000407027825 */ /* 0x001fca00078e0002 */
[----:B-1----:R-:W-:Y:S01]  /*0240*/  STG.E desc[UR4][R2.64], R5 ;  /* 0x0000000502007986 */ /* 0x002fe2000c101904 */
[----:B------:R-:W-:Y:S05]  /*0250*/  EXIT ;  /* 0x000000000000794d */ /* 0x000fea0003800000 */
.L_x_0:
[----:B------:R-:W-:-:S00]  /*0260*/  BRA `(.L_x_0) ;  /* 0xfffffffc00fc7947 */ /* 0x000fc0000383ffff */
[----:B------:R-:W-:-:S00]  /*0270*/  NOP ;  /* 0x0000000000007918 */ /* 0x000fc00000000000 */
        /* <DEDUP_REMOVED lines=8> */
.L_x_1:


//--------------------- .nv.shared._Z16transpose_kernelILi16EEvPfS0_ii --------------------------
	.section	.nv.shared._Z16transpose_kernelILi16EEvPfS0_ii,"aw",@nobits
	.sectionflags	@""
	.align	4
.nv.shared._Z16transpose_kernelILi16EEvPfS0_ii:
	.zero		2112


//--------------------- .nv.shared.reserved.0     --------------------------
	.section	.nv.shared.reserved.0,"aw",@nobits
	.weak		__nv_reservedSMEM_offset_0_alias
	.size		__nv_reservedSMEM_offset_0_alias, 0, 64
	.other		__nv_reservedSMEM_offset_0_alias,@"STO_CUDA_RESERVED_SHARED STV_DEFAULT"
__nv_reservedSMEM_offset_0_alias:
	.zero		0
	.zero		64


//--------------------- .nv.constant0._Z16transpose_kernelILi16EEvPfS0_ii --------------------------
	.section	.nv.constant0._Z16transpose_kernelILi16EEvPfS0_ii,"a",@progbits
	.sectionflags	@""
	.align	4
.nv.constant0._Z16transpose_kernelILi16EEvPfS0_ii:
	.zero		920


//--------------------- SYMBOLS --------------------------

	.type		.nv.reservedSmem.offset0,@object
	.size		.nv.reservedSmem.offset0,0x4
	.type		.nv.reservedSmem.cap,@object
	.size		.nv.reservedSmem.cap,0x4
